	.headerflags	@"EF_CUDA_TEXMODE_UNIFIED EF_CUDA_64BIT_ADDRESS EF_CUDA_ACCELERATORS EF_CUDA_SM90 EF_CUDA_VIRTUAL_SM(EF_CUDA_SM90)"
	.elftype	@"ET_EXEC"


//--------------------- .nv.info                  --------------------------
	.section	.nv.info,"",@"SHT_CUDA_INFO"
	.align	4


	//----- nvinfo : EIATTR_REGCOUNT
	.align		4
        /*0000*/ 	.byte	0x04, 0x2f
        /*0002*/ 	.short	(.L_1 - .L_0)
	.align		4
.L_0:
        /*0004*/ 	.word	index@(triton_poi_fused_cat_0)
        /*0008*/ 	.word	0x00000010


	//----- nvinfo : EIATTR_MIN_STACK_SIZE
	.align		4
.L_1:
        /*000c*/ 	.byte	0x04, 0x12
        /*000e*/ 	.short	(.L_3 - .L_2)
	.align		4
.L_2:
        /*0010*/ 	.word	index@(triton_poi_fused_cat_0)
        /*0014*/ 	.word	0x00000000


	//----- nvinfo : EIATTR_FRAME_SIZE
	.align		4
.L_3:
        /*0018*/ 	.byte	0x04, 0x11
        /*001a*/ 	.short	(.L_5 - .L_4)
	.align		4
.L_4:
        /*001c*/ 	.word	index@(triton_poi_fused_cat_0)
        /*0020*/ 	.word	0x00000000


	//----- nvinfo : EIATTR_MIN_STACK_SIZE
	.align		4
.L_5:
        /*0024*/ 	.byte	0x04, 0x12
        /*0026*/ 	.short	(.L_7 - .L_6)
	.align		4
.L_6:
        /*0028*/ 	.word	index@(triton_poi_fused_cat_0)
        /*002c*/ 	.word	0x00000000
.L_7:


//--------------------- .nv.info.triton_poi_fused_cat_0 --------------------------
	.section	.nv.info.triton_poi_fused_cat_0,"",@"SHT_CUDA_INFO"
	.sectionflags	@""
	.align	4


	//----- nvinfo : EIATTR_CUDA_API_VERSION
	.align		4
        /*0000*/ 	.byte	0x04, 0x37
        /*0002*/ 	.short	(.L_9 - .L_8)
.L_8:
        /*0004*/ 	.word	0x0000007c


	//----- nvinfo : EIATTR_KPARAM_INFO
	.align		4
.L_9:
        /*0008*/ 	.byte	0x04, 0x17
        /*000a*/ 	.short	(.L_11 - .L_10)
.L_10:
        /*000c*/ 	.word	0x00000000
        /*0010*/ 	.short	0x0003
        /*0012*/ 	.short	0x0018
        /*0014*/ 	.byte	0x00, 0xf0, 0x11, 0x00


	//----- nvinfo : EIATTR_KPARAM_INFO
	.align		4
.L_11:
        /*0018*/ 	.byte	0x04, 0x17
        /*001a*/ 	.short	(.L_13 - .L_12)
.L_12:
        /*001c*/ 	.word	0x00000000
        /*0020*/ 	.short	0x0002
        /*0022*/ 	.short	0x0010
        /*0024*/ 	.byte	0x00, 0xf4, 0x21, 0x00


	//----- nvinfo : EIATTR_KPARAM_INFO
	.align		4
.L_13:
        /*0028*/ 	.byte	0x04, 0x17
        /*002a*/ 	.short	(.L_15 - .L_14)
.L_14:
        /*002c*/ 	.word	0x00000000
        /*0030*/ 	.short	0x0001
        /*0032*/ 	.short	0x0008
        /*0034*/ 	.byte	0x00, 0xf4, 0x21, 0x00


	//----- nvinfo : EIATTR_KPARAM_INFO
	.align		4
.L_15:
        /*0038*/ 	.byte	0x04, 0x17
        /*003a*/ 	.short	(.L_17 - .L_16)
.L_16:
        /*003c*/ 	.word	0x00000000
        /*0040*/ 	.short	0x0000
        /*0042*/ 	.short	0x0000
        /*0044*/ 	.byte	0x00, 0xf4, 0x21, 0x00


	//----- nvinfo : EIATTR_SPARSE_MMA_MASK
	.align		4
.L_17:
        /*0048*/ 	.byte	0x03, 0x50
        /*004a*/ 	.short	0x0000


	//----- nvinfo : EIATTR_MAXREG_COUNT
	.align		4
        /*004c*/ 	.byte	0x03, 0x1b
        /*004e*/ 	.short	0x00ff


	//----- nvinfo : EIATTR_EXIT_INSTR_OFFSETS
	.align		4
        /*0050*/ 	.byte	0x04, 0x1c
        /*0052*/ 	.short	(.L_19 - .L_18)


	//   ....[0]....
.L_18:
        /*0054*/ 	.word	0x00000250


	//   ....[1]....
        /*0058*/ 	.word	0x00000270


	//----- nvinfo : EIATTR_REQNTID
	.align		4
.L_19:
        /*005c*/ 	.byte	0x04, 0x10
        /*005e*/ 	.short	(.L_21 - .L_20)
.L_20:
        /*0060*/ 	.word	0x00000080
        /*0064*/ 	.word	0x00000001
        /*0068*/ 	.word	0x00000001


	//----- nvinfo : EIATTR_CBANK_PARAM_SIZE
	.align		4
.L_21:
        /*006c*/ 	.byte	0x03, 0x19
        /*006e*/ 	.short	0x001c


	//----- nvinfo : EIATTR_PARAM_CBANK
	.align		4
        /*0070*/ 	.byte	0x04, 0x0a
        /*0072*/ 	.short	(.L_23 - .L_22)
	.align		4
.L_22:
        /*0074*/ 	.word	index@(.nv.constant0.triton_poi_fused_cat_0)
        /*0078*/ 	.short	0x0210
        /*007a*/ 	.short	0x001c


	//----- nvinfo : EIATTR_SW_WAR
	.align		4
.L_23:
        /*007c*/ 	.byte	0x04, 0x36
        /*007e*/ 	.short	(.L_25 - .L_24)
.L_24:
        /*0080*/ 	.word	0x00000008
.L_25:


//--------------------- .nv.callgraph             --------------------------
	.section	.nv.callgraph,"",@"SHT_CUDA_CALLGRAPH"
	.align	4
	.sectionentsize	8
	.align		4
        /*0000*/ 	.word	0x00000000
	.align		4
        /*0004*/ 	.word	0xffffffff
	.align		4
        /*0008*/ 	.word	0x00000000
	.align		4
        /*000c*/ 	.word	0xfffffffe
	.align		4
        /*0010*/ 	.word	0x00000000
	.align		4
        /*0014*/ 	.word	0xfffffffd
	.align		4
        /*0018*/ 	.word	0x00000000
	.align		4
        /*001c*/ 	.word	0xfffffffc


//--------------------- .text.triton_poi_fused_cat_0 --------------------------
	.section	.text.triton_poi_fused_cat_0,"ax",@progbits
	.align	128
        .global         triton_poi_fused_cat_0
        .type           triton_poi_fused_cat_0,@function
        .size           triton_poi_fused_cat_0,(.L_x_1 - triton_poi_fused_cat_0)
        .other          triton_poi_fused_cat_0,@"STO_CUDA_ENTRY STV_DEFAULT"
triton_poi_fused_cat_0:
.text.triton_poi_fused_cat_0:
[----:B------:R-:W0:Y:S02]  /*0000*/  LDC R1, c[0x0][0x28] ;  /* 0x00000a00ff017b82 */ /* 0x000e240000000800 */
[----:B------:R-:W1:Y:S01]  /*0010*/  S2R R0, SR_TID.X ;  /* 0x0000000000007919 */ /* 0x000e620000002100 */
[----:B------:R-:W2:Y:S01]  /*0020*/  LDC.64 R2, c[0x0][0x210] ;  /* 0x00008400ff027b82 */ /* 0x000ea20000000a00 */
[----:B------:R-:W-:Y:S01]  /*0030*/  ULDC.64 UR4, c[0x0][0x208] ;  /* 0x0000820000047ab9 */ /* 0x000fe20000000a00 */
[----:B------:R-:W3:Y:S01]  /*0040*/  S2R R9, SR_CTAID.X ;  /* 0x0000000000097919 */ /* 0x000ee20000002500 */
[----:B-1----:R-:W-:-:S05]  /*0050*/  LOP3.LUT R0, R0, 0x7f, RZ, 0xc0, !PT ;  /* 0x0000007f00007812 */ /* 0x002fca00078ec0ff */
[----:B---3--:R-:W-:-:S04]  /*0060*/  IMAD R9, R9, 0x80, R0 ;  /* 0x0000008009097824 */ /* 0x008fc800078e0200 */
[C---:B------:R-:W-:Y:S01]  /*0070*/  IMAD.HI R8, R9.reuse, 0x66666667, RZ ;  /* 0x6666666709087827 */ /* 0x040fe200078e02ff */
[----:B------:R-:W-:Y:S02]  /*0080*/  SHF.R.S32.HI R0, RZ, 0x1f, R9 ;  /* 0x0000001fff007819 */ /* 0x000fe40000011409 */
[----:B------:R-:W-:Y:S02]  /*0090*/  ISETP.GE.AND P2, PT, R9, 0x140, PT ;  /* 0x000001400900780c */ /* 0x000fe40003f46270 */
[----:B------:R-:W-:Y:S02]  /*00a0*/  LEA.HI R0, R0, R9, RZ, 0x4 ;  /* 0x0000000900007211 */ /* 0x000fe400078f20ff */
[----:B------:R-:W-:Y:S02]  /*00b0*/  SHF.R.U32.HI R11, RZ, 0x1f, R8 ;  /* 0x0000001fff0b7819 */ /* 0x000fe40000011608 */
[----:B------:R-:W-:Y:S02]  /*00c0*/  SHF.R.S32.HI R6, RZ, 0x4, R0 ;  /* 0x00000004ff067819 */ /* 0x000fe40000011400 */
[----:B------:R-:W-:Y:S01]  /*00d0*/  LEA.HI.SX32 R11, R8, R11, 0x1b ;  /* 0x0000000b080b7211 */ /* 0x000fe200078fdaff */
[----:B------:R-:W-:Y:S01]  /*00e0*/  IMAD.MOV.U32 R8, RZ, RZ, RZ ;  /* 0x000000ffff087224 */ /* 0x000fe200078e00ff */
[----:B------:R-:W-:Y:S01]  /*00f0*/  LOP3.LUT R0, R0, 0xfffffff0, RZ, 0xc0, !PT ;  /* 0xfffffff000007812 */ /* 0x000fe200078ec0ff */
[----:B------:R-:W-:-:S04]  /*0100*/  IMAD.HI R4, R6, 0x66666667, RZ ;  /* 0x6666666706047827 */ /* 0x000fc800078e02ff */
[----:B------:R-:W-:Y:S01]  /*0110*/  IMAD.IADD R0, R9, 0x1, -R0 ;  /* 0x0000000109007824 */ /* 0x000fe200078e0a00 */
[----:B------:R-:W-:-:S04]  /*0120*/  SHF.R.S32.HI R5, RZ, 0x1, R4 ;  /* 0x00000001ff057819 */ /* 0x000fc80000011404 */
[----:B------:R-:W-:Y:S02]  /*0130*/  LEA.HI R7, R4, R5, RZ, 0x1 ;  /* 0x0000000504077211 */ /* 0x000fe400078f08ff */
[----:B------:R-:W1:Y:S03]  /*0140*/  LDC.64 R4, c[0x0][0x218] ;  /* 0x00008600ff047b82 */ /* 0x000e660000000a00 */
[----:B------:R-:W-:Y:S02]  /*0150*/  IMAD R7, R7, -0x5, R6 ;  /* 0xfffffffb07077824 */ /* 0x000fe400078e0206 */
[----:B------:R-:W-:-:S03]  /*0160*/  IMAD R6, R11, -0x50, R9 ;  /* 0xffffffb00b067824 */ /* 0x000fc600078e0209 */
[----:B------:R-:W-:Y:S01]  /*0170*/  ISETP.GE.AND P3, PT, R7, 0x4, PT ;  /* 0x000000040700780c */ /* 0x000fe20003f66270 */
[----:B------:R-:W-:Y:S01]  /*0180*/  IMAD R13, R11, 0x40, R6 ;  /* 0x000000400b0d7824 */ /* 0x000fe200078e0206 */
[----:B------:R-:W-:Y:S01]  /*0190*/  ISETP.GT.AND P1, PT, R7, 0x3, !P2 ;  /* 0x000000030700780c */ /* 0x000fe20005724270 */
[----:B------:R-:W-:Y:S01]  /*01a0*/  IMAD R11, R11, 0x10, R0 ;  /* 0x000000100b0b7824 */ /* 0x000fe200078e0200 */
[----:B------:R-:W-:Y:S01]  /*01b0*/  ISETP.LT.AND P0, PT, R9, 0x140, !P3 ;  /* 0x000001400900780c */ /* 0x000fe20005f01270 */
[----:B------:R-:W-:Y:S01]  /*01c0*/  IMAD.MOV.U32 R0, RZ, RZ, RZ ;  /* 0x000000ffff007224 */ /* 0x000fe200078e00ff */
[----:B------:R-:W3:Y:S01]  /*01d0*/  LDC.64 R6, c[0x0][0x220] ;  /* 0x00008800ff067b82 */ /* 0x000ee20000000a00 */
[----:B--2---:R-:W-:-:S04]  /*01e0*/  IMAD.WIDE R2, R13, 0x4, R2 ;  /* 0x000000040d027825 */ /* 0x004fc800078e0202 */
[----:B-1----:R-:W-:-:S06]  /*01f0*/  IMAD.WIDE R4, R11, 0x4, R4 ;  /* 0x000000040b047825 */ /* 0x002fcc00078e0204 */
[----:B------:R-:W2:Y:S04]  /*0200*/  @P0 LDG.E R0, desc[UR4][R2.64] ;  /* 0x0000000402000981 */ /* 0x000ea8000c1e1900 */
[----:B------:R-:W4:Y:S01]  /*0210*/  @P1 LDG.E.EL R8, desc[UR4][R4.64] ;  /* 0x0000000404081981 */ /* 0x000f22000c2e1900 */
[----:B---3--:R-:W-:Y:S01]  /*0220*/  IMAD.WIDE R6, R9, 0x4, R6 ;  /* 0x0000000409067825 */ /* 0x008fe200078e0206 */
[----:B--2---:R-:W-:Y:S02]  /*0230*/  SEL R11, R0, RZ, P0 ;  /* 0x000000ff000b7207 */ /* 0x004fe40000000000 */
[----:B----4-:R-:W-:Y:S01]  /*0240*/  @P3 SEL R11, R8, RZ, P1 ;  /* 0x000000ff080b3207 */ /* 0x010fe20000800000 */
[----:B------:R-:W-:Y:S06]  /*0250*/  @P2 EXIT ;  /* 0x000000000000294d */ /* 0x000fec0003800000 */
[----:B------:R-:W-:Y:S01]  /*0260*/  STG.E desc[UR4][R6.64], R11 ;  /* 0x0000000b06007986 */ /* 0x000fe2000c101904 */
[----:B------:R-:W-:Y:S05]  /*0270*/  EXIT ;  /* 0x000000000000794d */ /* 0x000fea0003800000 */
.L_x_0:
[----:B------:R-:W-:-:S00]  /*0280*/  BRA `(.L_x_0) ;  /* 0xfffffffc00fc7947 */ /* 0x000fc0000383ffff */
[----:B------:R-:W-:-:S00]  /*0290*/  NOP ;  /* 0x0000000000007918 */ /* 0x000fc00000000000 */
        /* <DEDUP_REMOVED lines=14> */
.L_x_1:


//--------------------- .nv.constant0.triton_poi_fused_cat_0 --------------------------
	.section	.nv.constant0.triton_poi_fused_cat_0,"a",@progbits
	.sectionflags	@""
	.align	4
.nv.constant0.triton_poi_fused_cat_0:
	.zero		556
